//
// Generated by NVIDIA NVVM Compiler
//
// Compiler Build ID: CL-36424714
// Cuda compilation tools, release 13.0, V13.0.88
// Based on NVVM 20.0.0
//

.version 9.0
.target sm_100
.address_size 64

	// .globl	_Z18standard_deviationPiPffi

.visible .entry _Z18standard_deviationPiPffi(
	.param .u64 .ptr .align 1 _Z18standard_deviationPiPffi_param_0,
	.param .u64 .ptr .align 1 _Z18standard_deviationPiPffi_param_1,
	.param .f32 _Z18standard_deviationPiPffi_param_2,
	.param .u32 _Z18standard_deviationPiPffi_param_3
)
{
	.reg .pred 	%p<10>;
	.reg .b32 	%r<69>;
	.reg .b32 	%f<115>;
	.reg .b64 	%rd<16>;

	ld.param.u64 	%rd4, [_Z18standard_deviationPiPffi_param_0];
	ld.param.u64 	%rd3, [_Z18standard_deviationPiPffi_param_1];
	ld.param.f32 	%f14, [_Z18standard_deviationPiPffi_param_2];
	ld.param.u32 	%r23, [_Z18standard_deviationPiPffi_param_3];
	cvta.to.global.u64 	%rd1, %rd4;
	mov.u32 	%r24, %ctaid.x;
	mov.u32 	%r25, %ntid.x;
	mul.lo.s32 	%r1, %r24, %r25;
	mov.u32 	%r2, %tid.x;
	add.s32 	%r3, %r1, %r2;
	setp.le.s32 	%p1, %r23, %r3;
	mov.f32 	%f114, 0f00000000;
	@%p1 bra 	$L__BB0_13;
	add.s32 	%r26, %r3, 1;
	add.s32 	%r27, %r3, 256;
	min.s32 	%r28, %r27, %r23;
	max.s32 	%r29, %r28, %r26;
	sub.s32 	%r4, %r29, %r3;
	and.b32  	%r5, %r4, 15;
	sub.s32 	%r30, %r1, %r29;
	add.s32 	%r31, %r30, %r2;
	setp.gt.u32 	%p2, %r31, -16;
	mov.f32 	%f114, 0f00000000;
	mov.u32 	%r64, %r3;
	@%p2 bra 	$L__BB0_4;
	and.b32  	%r32, %r4, -16;
	neg.s32 	%r62, %r32;
	add.s64 	%rd2, %rd1, 32;
	mov.f32 	%f114, 0f00000000;
	mov.u32 	%r64, %r3;
$L__BB0_3:
	.pragma "nounroll";
	mul.wide.s32 	%rd5, %r64, 4;
	add.s64 	%rd6, %rd2, %rd5;
	ld.global.u32 	%r33, [%rd6+-32];
	cvt.rn.f32.s32 	%f19, %r33;
	sub.f32 	%f20, %f19, %f14;
	fma.rn.f32 	%f21, %f20, %f20, %f114;
	ld.global.u32 	%r34, [%rd6+-28];
	cvt.rn.f32.s32 	%f22, %r34;
	sub.f32 	%f23, %f22, %f14;
	fma.rn.f32 	%f24, %f23, %f23, %f21;
	ld.global.u32 	%r35, [%rd6+-24];
	cvt.rn.f32.s32 	%f25, %r35;
	sub.f32 	%f26, %f25, %f14;
	fma.rn.f32 	%f27, %f26, %f26, %f24;
	ld.global.u32 	%r36, [%rd6+-20];
	cvt.rn.f32.s32 	%f28, %r36;
	sub.f32 	%f29, %f28, %f14;
	fma.rn.f32 	%f30, %f29, %f29, %f27;
	ld.global.u32 	%r37, [%rd6+-16];
	cvt.rn.f32.s32 	%f31, %r37;
	sub.f32 	%f32, %f31, %f14;
	fma.rn.f32 	%f33, %f32, %f32, %f30;
	ld.global.u32 	%r38, [%rd6+-12];
	cvt.rn.f32.s32 	%f34, %r38;
	sub.f32 	%f35, %f34, %f14;
	fma.rn.f32 	%f36, %f35, %f35, %f33;
	ld.global.u32 	%r39, [%rd6+-8];
	cvt.rn.f32.s32 	%f37, %r39;
	sub.f32 	%f38, %f37, %f14;
	fma.rn.f32 	%f39, %f38, %f38, %f36;
	ld.global.u32 	%r40, [%rd6+-4];
	cvt.rn.f32.s32 	%f40, %r40;
	sub.f32 	%f41, %f40, %f14;
	fma.rn.f32 	%f42, %f41, %f41, %f39;
	ld.global.u32 	%r41, [%rd6];
	cvt.rn.f32.s32 	%f43, %r41;
	sub.f32 	%f44, %f43, %f14;
	fma.rn.f32 	%f45, %f44, %f44, %f42;
	ld.global.u32 	%r42, [%rd6+4];
	cvt.rn.f32.s32 	%f46, %r42;
	sub.f32 	%f47, %f46, %f14;
	fma.rn.f32 	%f48, %f47, %f47, %f45;
	ld.global.u32 	%r43, [%rd6+8];
	cvt.rn.f32.s32 	%f49, %r43;
	sub.f32 	%f50, %f49, %f14;
	fma.rn.f32 	%f51, %f50, %f50, %f48;
	ld.global.u32 	%r44, [%rd6+12];
	cvt.rn.f32.s32 	%f52, %r44;
	sub.f32 	%f53, %f52, %f14;
	fma.rn.f32 	%f54, %f53, %f53, %f51;
	ld.global.u32 	%r45, [%rd6+16];
	cvt.rn.f32.s32 	%f55, %r45;
	sub.f32 	%f56, %f55, %f14;
	fma.rn.f32 	%f57, %f56, %f56, %f54;
	ld.global.u32 	%r46, [%rd6+20];
	cvt.rn.f32.s32 	%f58, %r46;
	sub.f32 	%f59, %f58, %f14;
	fma.rn.f32 	%f60, %f59, %f59, %f57;
	ld.global.u32 	%r47, [%rd6+24];
	cvt.rn.f32.s32 	%f61, %r47;
	sub.f32 	%f62, %f61, %f14;
	fma.rn.f32 	%f63, %f62, %f62, %f60;
	ld.global.u32 	%r48, [%rd6+28];
	cvt.rn.f32.s32 	%f64, %r48;
	sub.f32 	%f65, %f64, %f14;
	fma.rn.f32 	%f114, %f65, %f65, %f63;
	add.s32 	%r64, %r64, 16;
	add.s32 	%r62, %r62, 16;
	setp.ne.s32 	%p3, %r62, 0;
	@%p3 bra 	$L__BB0_3;
$L__BB0_4:
	setp.eq.s32 	%p4, %r5, 0;
	@%p4 bra 	$L__BB0_13;
	and.b32  	%r12, %r4, 7;
	setp.lt.u32 	%p5, %r5, 8;
	@%p5 bra 	$L__BB0_7;
	mul.wide.s32 	%rd7, %r64, 4;
	add.s64 	%rd8, %rd1, %rd7;
	ld.global.u32 	%r49, [%rd8];
	cvt.rn.f32.s32 	%f67, %r49;
	sub.f32 	%f68, %f67, %f14;
	fma.rn.f32 	%f69, %f68, %f68, %f114;
	ld.global.u32 	%r50, [%rd8+4];
	cvt.rn.f32.s32 	%f70, %r50;
	sub.f32 	%f71, %f70, %f14;
	fma.rn.f32 	%f72, %f71, %f71, %f69;
	ld.global.u32 	%r51, [%rd8+8];
	cvt.rn.f32.s32 	%f73, %r51;
	sub.f32 	%f74, %f73, %f14;
	fma.rn.f32 	%f75, %f74, %f74, %f72;
	ld.global.u32 	%r52, [%rd8+12];
	cvt.rn.f32.s32 	%f76, %r52;
	sub.f32 	%f77, %f76, %f14;
	fma.rn.f32 	%f78, %f77, %f77, %f75;
	ld.global.u32 	%r53, [%rd8+16];
	cvt.rn.f32.s32 	%f79, %r53;
	sub.f32 	%f80, %f79, %f14;
	fma.rn.f32 	%f81, %f80, %f80, %f78;
	ld.global.u32 	%r54, [%rd8+20];
	cvt.rn.f32.s32 	%f82, %r54;
	sub.f32 	%f83, %f82, %f14;
	fma.rn.f32 	%f84, %f83, %f83, %f81;
	ld.global.u32 	%r55, [%rd8+24];
	cvt.rn.f32.s32 	%f85, %r55;
	sub.f32 	%f86, %f85, %f14;
	fma.rn.f32 	%f87, %f86, %f86, %f84;
	ld.global.u32 	%r56, [%rd8+28];
	cvt.rn.f32.s32 	%f88, %r56;
	sub.f32 	%f89, %f88, %f14;
	fma.rn.f32 	%f114, %f89, %f89, %f87;
	add.s32 	%r64, %r64, 8;
$L__BB0_7:
	setp.eq.s32 	%p6, %r12, 0;
	@%p6 bra 	$L__BB0_13;
	and.b32  	%r15, %r4, 3;
	setp.lt.u32 	%p7, %r12, 4;
	@%p7 bra 	$L__BB0_10;
	mul.wide.s32 	%rd9, %r64, 4;
	add.s64 	%rd10, %rd1, %rd9;
	ld.global.u32 	%r57, [%rd10];
	cvt.rn.f32.s32 	%f91, %r57;
	sub.f32 	%f92, %f91, %f14;
	fma.rn.f32 	%f93, %f92, %f92, %f114;
	ld.global.u32 	%r58, [%rd10+4];
	cvt.rn.f32.s32 	%f94, %r58;
	sub.f32 	%f95, %f94, %f14;
	fma.rn.f32 	%f96, %f95, %f95, %f93;
	ld.global.u32 	%r59, [%rd10+8];
	cvt.rn.f32.s32 	%f97, %r59;
	sub.f32 	%f98, %f97, %f14;
	fma.rn.f32 	%f99, %f98, %f98, %f96;
	ld.global.u32 	%r60, [%rd10+12];
	cvt.rn.f32.s32 	%f100, %r60;
	sub.f32 	%f101, %f100, %f14;
	fma.rn.f32 	%f114, %f101, %f101, %f99;
	add.s32 	%r64, %r64, 4;
$L__BB0_10:
	setp.eq.s32 	%p8, %r15, 0;
	@%p8 bra 	$L__BB0_13;
	neg.s32 	%r67, %r15;
$L__BB0_12:
	.pragma "nounroll";
	mul.wide.s32 	%rd11, %r64, 4;
	add.s64 	%rd12, %rd1, %rd11;
	ld.global.u32 	%r61, [%rd12];
	cvt.rn.f32.s32 	%f102, %r61;
	sub.f32 	%f103, %f102, %f14;
	fma.rn.f32 	%f114, %f103, %f103, %f114;
	add.s32 	%r64, %r64, 1;
	add.s32 	%r67, %r67, 1;
	setp.ne.s32 	%p9, %r67, 0;
	@%p9 bra 	$L__BB0_12;
$L__BB0_13:
	cvta.to.global.u64 	%rd13, %rd3;
	cvt.rn.f32.s32 	%f104, %r23;
	div.rn.f32 	%f105, %f114, %f104;
	mul.wide.s32 	%rd14, %r3, 4;
	add.s64 	%rd15, %rd13, %rd14;
	st.global.f32 	[%rd15], %f105;
	ret;

}


// ===== COMPILED SASS (sm_100) =====

	.target	sm_100

	.elftype	@"ET_EXEC"


//--------------------- .note.nv.tkinfo           --------------------------
	.section	.note.nv.tkinfo,"",@"SHT_NOTE"
	.sectionflags	@"SHF_NOTE_NV_TKINFO"
	.tkinfo
        /*0018*/ 	.word	0x00000002
        /*0030*/ 	.string	""
        /*0030*/ 	.string	"ptxas"
        /*0030*/ 	.string	"Cuda compilation tools, release 13.0, V13.0.88"
        /*0030*/ 	.string	"Build cuda_13.0.r13.0/compiler.36424714_0"
        /*0030*/ 	.string	"-arch sm_100 -m 64 "



//--------------------- .note.nv.cuinfo           --------------------------
	.section	.note.nv.cuinfo,"",@"SHT_NOTE"
	.sectionflags	@"SHF_NOTE_NV_CUINFO"
        /*0018*/ 	.short	0x0002
        /*001a*/ 	.short	0x0064
        /*001c*/ 	.short	0x0082
	.zero		2


//--------------------- .nv.info                  --------------------------
	.section	.nv.info,"",@"SHT_CUDA_INFO"
	.align	4


	//----- nvinfo : EIATTR_REGCOUNT
	.align		4
        /*0000*/ 	.byte	0x04, 0x2f
        /*0002*/ 	.short	(.L_1 - .L_0)
	.align		4
.L_0:
        /*0004*/ 	.word	index@(_Z18standard_deviationPiPffi)
        /*0008*/ 	.word	0x0000001f


	//----- nvinfo : EIATTR_FRAME_SIZE
	.align		4
.L_1:
        /*000c*/ 	.byte	0x04, 0x11
        /*000e*/ 	.short	(.L_3 - .L_2)
	.align		4
.L_2:
        /*0010*/ 	.word	index@($__internal_0_$__cuda_sm3x_div_rn_noftz_f32_slowpath)
        /*0014*/ 	.word	0x00000000


	//----- nvinfo : EIATTR_FRAME_SIZE
	.align		4
.L_3:
        /*0018*/ 	.byte	0x04, 0x11
        /*001a*/ 	.short	(.L_5 - .L_4)
	.align		4
.L_4:
        /*001c*/ 	.word	index@(_Z18standard_deviationPiPffi)
        /*0020*/ 	.word	0x00000000


	//----- nvinfo : EIATTR_MIN_STACK_SIZE
	.align		4
.L_5:
        /*0024*/ 	.byte	0x04, 0x12
        /*0026*/ 	.short	(.L_7 - .L_6)
	.align		4
.L_6:
        /*0028*/ 	.word	index@(_Z18standard_deviationPiPffi)
        /*002c*/ 	.word	0x00000000
.L_7:


//--------------------- .nv.compat                --------------------------
	.section	.nv.compat,"",@"SHT_CUDA_COMPAT_INFO"
	.align	4
        /*0000*/ 	.byte	0x02, 0x09, 0x00, 0x00, 0x02, 0x02, 0x01, 0x00, 0x02, 0x05, 0x05, 0x00, 0x03, 0x07, 0x01, 0x01
        /*0010*/ 	.byte	0x02, 0x03, 0x00, 0x00, 0x02, 0x06, 0x01, 0x00, 0x04, 0x0b, 0x08, 0x00, 0x01, 0x00, 0x00, 0x00
        /*0020*/ 	.byte	0x00, 0x00, 0x00, 0x00


//--------------------- .nv.info._Z18standard_deviationPiPffi --------------------------
	.section	.nv.info._Z18standard_deviationPiPffi,"",@"SHT_CUDA_INFO"
	.sectionflags	@""
	.align	4


	//----- nvinfo : EIATTR_CUDA_API_VERSION
	.align		4
        /*0000*/ 	.byte	0x04, 0x37
        /*0002*/ 	.short	(.L_9 - .L_8)
.L_8:
        /*0004*/ 	.word	0x00000082


	//----- nvinfo : EIATTR_KPARAM_INFO
	.align		4
.L_9:
        /*0008*/ 	.byte	0x04, 0x17
        /*000a*/ 	.short	(.L_11 - .L_10)
.L_10:
        /*000c*/ 	.word	0x00000000
        /*0010*/ 	.short	0x0003
        /*0012*/ 	.short	0x0014
        /*0014*/ 	.byte	0x00, 0xf0, 0x11, 0x00


	//----- nvinfo : EIATTR_KPARAM_INFO
	.align		4
.L_11:
        /*0018*/ 	.byte	0x04, 0x17
        /*001a*/ 	.short	(.L_13 - .L_12)
.L_12:
        /*001c*/ 	.word	0x00000000
        /*0020*/ 	.short	0x0002
        /*0022*/ 	.short	0x0010
        /*0024*/ 	.byte	0x00, 0xf0, 0x11, 0x00


	//----- nvinfo : EIATTR_KPARAM_INFO
	.align		4
.L_13:
        /*0028*/ 	.byte	0x04, 0x17
        /*002a*/ 	.short	(.L_15 - .L_14)
.L_14:
        /*002c*/ 	.word	0x00000000
        /*0030*/ 	.short	0x0001
        /*0032*/ 	.short	0x0008
        /*0034*/ 	.byte	0x00, 0xf5, 0x21, 0x00


	//----- nvinfo : EIATTR_KPARAM_INFO
	.align		4
.L_15:
        /*0038*/ 	.byte	0x04, 0x17
        /*003a*/ 	.short	(.L_17 - .L_16)
.L_16:
        /*003c*/ 	.word	0x00000000
        /*0040*/ 	.short	0x0000
        /*0042*/ 	.short	0x0000
        /*0044*/ 	.byte	0x00, 0xf5, 0x21, 0x00


	//----- nvinfo : EIATTR_SPARSE_MMA_MASK
	.align		4
.L_17:
        /*0048*/ 	.byte	0x03, 0x50
        /*004a*/ 	.short	0x0000


	//----- nvinfo : EIATTR_MAXREG_COUNT
	.align		4
        /*004c*/ 	.byte	0x03, 0x1b
        /*004e*/ 	.short	0x00ff


	//----- nvinfo : EIATTR_MERCURY_ISA_VERSION
	.align		4
        /*0050*/ 	.byte	0x03, 0x5f
        /*0052*/ 	.short	0x0101


	//----- nvinfo : EIATTR_VRC_CTA_INIT_COUNT
	.align		4
        /*0054*/ 	.byte	0x02, 0x4a
	.zero		1
	.zero		1


	//----- nvinfo : EIATTR_EXIT_INSTR_OFFSETS
	.align		4
        /*0058*/ 	.byte	0x04, 0x1c
        /*005a*/ 	.short	(.L_19 - .L_18)


	//   ....[0]....
.L_18:
        /*005c*/ 	.word	0x00000cb0


	//----- nvinfo : EIATTR_CRS_STACK_SIZE
	.align		4
.L_19:
        /*0060*/ 	.byte	0x04, 0x1e
        /*0062*/ 	.short	(.L_21 - .L_20)
.L_20:
        /*0064*/ 	.word	0x00000000


	//----- nvinfo : EIATTR_CBANK_PARAM_SIZE
	.align		4
.L_21:
        /*0068*/ 	.byte	0x03, 0x19
        /*006a*/ 	.short	0x0018


	//----- nvinfo : EIATTR_PARAM_CBANK
	.align		4
        /*006c*/ 	.byte	0x04, 0x0a
        /*006e*/ 	.short	(.L_23 - .L_22)
	.align		4
.L_22:
        /*0070*/ 	.word	index@(.nv.constant0._Z18standard_deviationPiPffi)
        /*0074*/ 	.short	0x0380
        /*0076*/ 	.short	0x0018


	//----- nvinfo : EIATTR_SW_WAR
	.align		4
.L_23:
        /*0078*/ 	.byte	0x04, 0x36
        /*007a*/ 	.short	(.L_25 - .L_24)
.L_24:
        /*007c*/ 	.word	0x00000008
.L_25:


//--------------------- .nv.callgraph             --------------------------
	.section	.nv.callgraph,"",@"SHT_CUDA_CALLGRAPH"
	.align	4
	.sectionentsize	8
	.align		4
        /*0000*/ 	.word	0x00000000
	.align		4
        /*0004*/ 	.word	0xffffffff
	.align		4
        /*0008*/ 	.word	0x00000000
	.align		4
        /*000c*/ 	.word	0xfffffffe
	.align		4
        /*0010*/ 	.word	0x00000000
	.align		4
        /*0014*/ 	.word	0xfffffffd
	.align		4
        /*0018*/ 	.word	0x00000000
	.align		4
        /*001c*/ 	.word	0xfffffffc


//--------------------- .text._Z18standard_deviationPiPffi --------------------------
	.section	.text._Z18standard_deviationPiPffi,"ax",@progbits
	.align	128
        .global         _Z18standard_deviationPiPffi
        .type           _Z18standard_deviationPiPffi,@function
        .size           _Z18standard_deviationPiPffi,(.L_x_24 - _Z18standard_deviationPiPffi)
        .other          _Z18standard_deviationPiPffi,@"STO_CUDA_ENTRY STV_DEFAULT"
_Z18standard_deviationPiPffi:
.text._Z18standard_deviationPiPffi:
[----:B------:R-:W-:Y:S01]  /*0000*/  LDC R1, c[0x0][0x37c] ;  /* 0x0000df00ff017b82 */ /* 0x000fe20000000800 */
[----:B------:R-:W0:Y:S07]  /*0010*/  S2R R2, SR_TID.X ;  /* 0x0000000000027919 */ /* 0x000e2e0000002100 */
[----:B------:R-:W1:Y:S01]  /*0020*/  S2UR UR4, SR_CTAID.X ;  /* 0x00000000000479c3 */ /* 0x000e620000002500 */
[----:B------:R-:W1:Y:S01]  /*0030*/  LDCU UR5, c[0x0][0x360] ;  /* 0x00006c00ff0577ac */ /* 0x000e620008000800 */
[----:B------:R-:W-:Y:S01]  /*0040*/  BSSY.RECONVERGENT B0, `(.L_x_0) ;  /* 0x00000b4000007945 */ /* 0x000fe20003800200 */
[----:B------:R-:W-:Y:S01]  /*0050*/  IMAD.MOV.U32 R9, RZ, RZ, RZ ;  /* 0x000000ffff097224 */ /* 0x000fe200078e00ff */
[----:B------:R-:W2:Y:S04]  /*0060*/  LDCU.64 UR6, c[0x0][0x358] ;  /* 0x00006b00ff0677ac */ /* 0x000ea80008000a00 */
[----:B------:R-:W3:Y:S01]  /*0070*/  LDC R7, c[0x0][0x394] ;  /* 0x0000e500ff077b82 */ /* 0x000ee20000000800 */
[----:B-1----:R-:W-:Y:S01]  /*0080*/  UIMAD UR4, UR4, UR5, URZ ;  /* 0x00000005040472a4 */ /* 0x002fe2000f8e02ff */
[----:B------:R-:W1:Y:S05]  /*0090*/  LDCU UR5, c[0x0][0x390] ;  /* 0x00007200ff0577ac */ /* 0x000e6a0008000800 */
[----:B0-----:R-:W-:-:S05]  /*00a0*/  VIADD R6, R2, UR4 ;  /* 0x0000000402067c36 */ /* 0x001fca0008000000 */
[----:B---3--:R-:W-:-:S13]  /*00b0*/  ISETP.GE.AND P0, PT, R6, R7, PT ;  /* 0x000000070600720c */ /* 0x008fda0003f06270 */
[----:B-12---:R-:W-:Y:S05]  /*00c0*/  @P0 BRA `(.L_x_1) ;  /* 0x0000000800ac0947 */ /* 0x006fea0003800000 */
[C---:B------:R-:W-:Y:S01]  /*00d0*/  VIADDMNMX R3, R6.reuse, 0x100, R7, PT ;  /* 0x0000010006037846 */ /* 0x040fe20003800107 */
[----:B------:R-:W-:Y:S01]  /*00e0*/  BSSY.RECONVERGENT B1, `(.L_x_2) ;  /* 0x0000056000017945 */ /* 0x000fe20003800200 */
[----:B------:R-:W-:Y:S02]  /*00f0*/  IMAD.MOV.U32 R9, RZ, RZ, RZ ;  /* 0x000000ffff097224 */ /* 0x000fe400078e00ff */
[----:B------:R-:W-:Y:S01]  /*0100*/  VIADDMNMX R3, R6, 0x1, R3, !PT ;  /* 0x0000000106037846 */ /* 0x000fe20007800103 */
[----:B------:R-:W-:-:S03]  /*0110*/  IMAD.MOV.U32 R11, RZ, RZ, R6 ;  /* 0x000000ffff0b7224 */ /* 0x000fc600078e0006 */
[----:B------:R-:W-:Y:S02]  /*0120*/  IADD3 R0, PT, PT, -R6, R3, RZ ;  /* 0x0000000306007210 */ /* 0x000fe40007ffe1ff */
[----:B------:R-:W-:Y:S02]  /*0130*/  IADD3 R3, PT, PT, R2, UR4, -R3 ;  /* 0x0000000402037c10 */ /* 0x000fe4000fffe803 */
[----:B------:R-:W-:Y:S02]  /*0140*/  LOP3.LUT R26, R0, 0xf, RZ, 0xc0, !PT ;  /* 0x0000000f001a7812 */ /* 0x000fe400078ec0ff */
[----:B------:R-:W-:Y:S02]  /*0150*/  ISETP.GT.U32.AND P1, PT, R3, -0x10, PT ;  /* 0xfffffff00300780c */ /* 0x000fe40003f24070 */
[----:B------:R-:W-:-:S11]  /*0160*/  ISETP.NE.AND P0, PT, R26, RZ, PT ;  /* 0x000000ff1a00720c */ /* 0x000fd60003f05270 */
[----:B------:R-:W-:Y:S05]  /*0170*/  @P1 BRA `(.L_x_3) ;  /* 0x0000000400301947 */ /* 0x000fea0003800000 */
[----:B------:R-:W0:Y:S01]  /*0180*/  LDC.64 R2, c[0x0][0x380] ;  /* 0x0000e000ff027b82 */ /* 0x000e220000000a00 */
[----:B------:R-:W-:Y:S01]  /*0190*/  LOP3.LUT R8, R0, 0xfffffff0, RZ, 0xc0, !PT ;  /* 0xfffffff000087812 */ /* 0x000fe200078ec0ff */
[----:B------:R-:W-:Y:S02]  /*01a0*/  HFMA2 R9, -RZ, RZ, 0, 0 ;  /* 0x00000000ff097431 */ /* 0x000fe400000001ff */
[----:B------:R-:W-:Y:S01]  /*01b0*/  IMAD.MOV.U32 R11, RZ, RZ, R6 ;  /* 0x000000ffff0b7224 */ /* 0x000fe200078e0006 */
[----:B------:R-:W-:Y:S02]  /*01c0*/  IADD3 R8, PT, PT, -R8, RZ, RZ ;  /* 0x000000ff08087210 */ /* 0x000fe40007ffe1ff */
[----:B0-----:R-:W-:-:S05]  /*01d0*/  IADD3 R2, P1, PT, R2, 0x20, RZ ;  /* 0x0000002002027810 */ /* 0x001fca0007f3e0ff */
[----:B------:R-:W-:-:S08]  /*01e0*/  IMAD.X R3, RZ, RZ, R3, P1 ;  /* 0x000000ffff037224 */ /* 0x000fd000008e0603 */
.L_x_4:
[----:B------:R-:W-:-:S05]  /*01f0*/  IMAD.WIDE R4, R11, 0x4, R2 ;  /* 0x000000040b047825 */ /* 0x000fca00078e0202 */
[----:B------:R-:W2:Y:S04]  /*0200*/  LDG.E R25, desc[UR6][R4.64+-0x20] ;  /* 0xffffe00604197981 */ /* 0x000ea8000c1e1900 */
[----:B------:R-:W3:Y:S04]  /*0210*/  LDG.E R27, desc[UR6][R4.64+-0x1c] ;  /* 0xffffe406041b7981 */ /* 0x000ee8000c1e1900 */
[----:B------:R-:W4:Y:S04]  /*0220*/  LDG.E R10, desc[UR6][R4.64+-0x18] ;  /* 0xffffe806040a7981 */ /* 0x000f28000c1e1900 */
[----:B------:R-:W5:Y:S04]  /*0230*/  LDG.E R12, desc[UR6][R4.64+-0x14] ;  /* 0xffffec06040c7981 */ /* 0x000f68000c1e1900 */
        /* <DEDUP_REMOVED lines=11> */
[----:B------:R0:W5:Y:S01]  /*02f0*/  LDG.E R24, desc[UR6][R4.64+0x1c] ;  /* 0x00001c0604187981 */ /* 0x000162000c1e1900 */
[----:B------:R-:W-:-:S02]  /*0300*/  VIADD R8, R8, 0x10 ;  /* 0x0000001008087836 */ /* 0x000fc40000000000 */
[----:B------:R-:W-:-:S03]  /*0310*/  VIADD R11, R11, 0x10 ;  /* 0x000000100b0b7836 */ /* 0x000fc60000000000 */
[----:B------:R-:W-:Y:S02]  /*0320*/  ISETP.NE.AND P1, PT, R8, RZ, PT ;  /* 0x000000ff0800720c */ /* 0x000fe40003f25270 */
[----:B--2---:R-:W-:Y:S02]  /*0330*/  I2FP.F32.S32 R25, R25 ;  /* 0x0000001900197245 */ /* 0x004fe40000201400 */
[----:B---3--:R-:W-:-:S03]  /*0340*/  I2FP.F32.S32 R27, R27 ;  /* 0x0000001b001b7245 */ /* 0x008fc60000201400 */
[----:B------:R-:W-:Y:S01]  /*0350*/  FADD R28, R25, -UR5 ;  /* 0x80000005191c7e21 */ /* 0x000fe20008000000 */
[----:B----4-:R-:W-:-:S03]  /*0360*/  I2FP.F32.S32 R25, R10 ;  /* 0x0000000a00197245 */ /* 0x010fc60000201400 */
[----:B------:R-:W-:Y:S01]  /*0370*/  FFMA R9, R28, R28, R9 ;  /* 0x0000001c1c097223 */ /* 0x000fe20000000009 */
[----:B------:R-:W-:Y:S01]  /*0380*/  FADD R10, R27, -UR5 ;  /* 0x800000051b0a7e21 */ /* 0x000fe20008000000 */
[----:B-----5:R-:W-:-:S03]  /*0390*/  I2FP.F32.S32 R12, R12 ;  /* 0x0000000c000c7245 */ /* 0x020fc60000201400 */
[----:B------:R-:W-:Y:S01]  /*03a0*/  FFMA R9, R10, R10, R9 ;  /* 0x0000000a0a097223 */ /* 0x000fe20000000009 */
[----:B------:R-:W-:Y:S01]  /*03b0*/  FADD R10, R25, -UR5 ;  /* 0x80000005190a7e21 */ /* 0x000fe20008000000 */
[----:B------:R-:W-:Y:S01]  /*03c0*/  I2FP.F32.S32 R13, R13 ;  /* 0x0000000d000d7245 */ /* 0x000fe20000201400 */
[----:B------:R-:W-:Y:S02]  /*03d0*/  FADD R12, R12, -UR5 ;  /* 0x800000050c0c7e21 */ /* 0x000fe40008000000 */
[----:B------:R-:W-:Y:S01]  /*03e0*/  FFMA R9, R10, R10, R9 ;  /* 0x0000000a0a097223 */ /* 0x000fe20000000009 */
[----:B------:R-:W-:Y:S01]  /*03f0*/  I2FP.F32.S32 R14, R14 ;  /* 0x0000000e000e7245 */ /* 0x000fe20000201400 */
[----:B0-----:R-:W-:Y:S02]  /*0400*/  FADD R4, R13, -UR5 ;  /* 0x800000050d047e21 */ /* 0x001fe40008000000 */
[----:B------:R-:W-:Y:S01]  /*0410*/  FFMA R9, R12, R12, R9 ;  /* 0x0000000c0c097223 */ /* 0x000fe20000000009 */
[----:B------:R-:W-:Y:S01]  /*0420*/  I2FP.F32.S32 R15, R15 ;  /* 0x0000000f000f7245 */ /* 0x000fe20000201400 */
[----:B------:R-:W-:-:S02]  /*0430*/  FADD R14, R14, -UR5 ;  /* 0x800000050e0e7e21 */ /* 0x000fc40008000000 */
[----:B------:R-:W-:Y:S01]  /*0440*/  FFMA R9, R4, R4, R9 ;  /* 0x0000000404097223 */ /* 0x000fe20000000009 */
[----:B------:R-:W-:Y:S01]  /*0450*/  I2FP.F32.S32 R16, R16 ;  /* 0x0000001000107245 */ /* 0x000fe20000201400 */
[----:B------:R-:W-:Y:S02]  /*0460*/  FADD R4, R15, -UR5 ;  /* 0x800000050f047e21 */ /* 0x000fe40008000000 */
[----:B------:R-:W-:Y:S01]  /*0470*/  FFMA R9, R14, R14, R9 ;  /* 0x0000000e0e097223 */ /* 0x000fe20000000009 */
[----:B------:R-:W-:Y:S01]  /*0480*/  I2FP.F32.S32 R17, R17 ;  /* 0x0000001100117245 */ /* 0x000fe20000201400 */
[----:B------:R-:W-:Y:S02]  /*0490*/  FADD R16, R16, -UR5 ;  /* 0x8000000510107e21 */ /* 0x000fe40008000000 */
        /* <DEDUP_REMOVED lines=21> */
[----:B------:R-:W-:Y:S02]  /*05f0*/  FFMA R9, R22, R22, R9 ;  /* 0x0000001616097223 */ /* 0x000fe40000000009 */
[----:B------:R-:W-:Y:S02]  /*0600*/  FADD R24, R24, -UR5 ;  /* 0x8000000518187e21 */ /* 0x000fe40008000000 */
[----:B------:R-:W-:-:S04]  /*0610*/  FFMA R9, R4, R4, R9 ;  /* 0x0000000404097223 */ /* 0x000fc80000000009 */
[----:B------:R-:W-:Y:S01]  /*0620*/  FFMA R9, R24, R24, R9 ;  /* 0x0000001818097223 */ /* 0x000fe20000000009 */
[----:B------:R-:W-:Y:S06]  /*0630*/  @P1 BRA `(.L_x_4) ;  /* 0xfffffff800ec1947 */ /* 0x000fec000383ffff */
.L_x_3:
[----:B------:R-:W-:Y:S05]  /*0640*/  BSYNC.RECONVERGENT B1 ;  /* 0x0000000000017941 */ /* 0x000fea0003800200 */
.L_x_2:
[----:B------:R-:W-:Y:S05]  /*0650*/  @!P0 BRA `(.L_x_1) ;  /* 0x0000000400488947 */ /* 0x000fea0003800000 */
[----:B------:R-:W-:Y:S01]  /*0660*/  ISETP.GE.U32.AND P0, PT, R26, 0x8, PT ;  /* 0x000000081a00780c */ /* 0x000fe20003f06070 */
[----:B------:R-:W-:Y:S01]  /*0670*/  BSSY.RECONVERGENT B1, `(.L_x_5) ;  /* 0x0000028000017945 */ /* 0x000fe20003800200 */
[----:B------:R-:W-:-:S04]  /*0680*/  LOP3.LUT R14, R0, 0x7, RZ, 0xc0, !PT ;  /* 0x00000007000e7812 */ /* 0x000fc800078ec0ff */
[----:B------:R-:W-:-:S07]  /*0690*/  ISETP.NE.AND P1, PT, R14, RZ, PT ;  /* 0x000000ff0e00720c */ /* 0x000fce0003f25270 */
[----:B------:R-:W-:Y:S06]  /*06a0*/  @!P0 BRA `(.L_x_6) ;  /* 0x0000000000908947 */ /* 0x000fec0003800000 */
[----:B------:R-:W0:Y:S01]  /*06b0*/  LDC.64 R4, c[0x0][0x380] ;  /* 0x0000e000ff047b82 */ /* 0x000e220000000a00 */
[----:B------:R-:W1:Y:S01]  /*06c0*/  LDCU UR8, c[0x0][0x390] ;  /* 0x00007200ff0877ac */ /* 0x000e620008000800 */
[----:B0-----:R-:W-:-:S05]  /*06d0*/  IMAD.WIDE R4, R11, 0x4, R4 ;  /* 0x000000040b047825 */ /* 0x001fca00078e0204 */
[----:B------:R-:W2:Y:S04]  /*06e0*/  LDG.E R8, desc[UR6][R4.64] ;  /* 0x0000000604087981 */ /* 0x000ea8000c1e1900 */
[----:B------:R-:W3:Y:S04]  /*06f0*/  LDG.E R10, desc[UR6][R4.64+0x4] ;  /* 0x00000406040a7981 */ /* 0x000ee8000c1e1900 */
[----:B------:R-:W4:Y:S04]  /*0700*/  LDG.E R12, desc[UR6][R4.64+0x8] ;  /* 0x00000806040c7981 */ /* 0x000f28000c1e1900 */
[----:B------:R-:W5:Y:S04]  /*0710*/  LDG.E R13, desc[UR6][R4.64+0xc] ;  /* 0x00000c06040d7981 */ /* 0x000f68000c1e1900 */
[----:B------:R-:W5:Y:S04]  /*0720*/  LDG.E R15, desc[UR6][R4.64+0x10] ;  /* 0x00001006040f7981 */ /* 0x000f68000c1e1900 */
[----:B------:R-:W5:Y:S04]  /*0730*/  LDG.E R16, desc[UR6][R4.64+0x14] ;  /* 0x0000140604107981 */ /* 0x000f68000c1e1900 */
[----:B------:R-:W5:Y:S04]  /*0740*/  LDG.E R2, desc[UR6][R4.64+0x18] ;  /* 0x0000180604027981 */ /* 0x000f68000c1e1900 */
[----:B------:R0:W5:Y:S01]  /*0750*/  LDG.E R3, desc[UR6][R4.64+0x1c] ;  /* 0x00001c0604037981 */ /* 0x000162000c1e1900 */
[----:B------:R-:W-:-:S02]  /*0760*/  IADD3 R11, PT, PT, R11, 0x8, RZ ;  /* 0x000000080b0b7810 */ /* 0x000fc40007ffe0ff */
[----:B--2---:R-:W-:Y:S02]  /*0770*/  I2FP.F32.S32 R8, R8 ;  /* 0x0000000800087245 */ /* 0x004fe40000201400 */
[----:B---3--:R-:W-:-:S03]  /*0780*/  I2FP.F32.S32 R10, R10 ;  /* 0x0000000a000a7245 */ /* 0x008fc60000201400 */
[----:B-1----:R-:W-:Y:S01]  /*0790*/  FADD R8, R8, -UR8 ;  /* 0x8000000808087e21 */ /* 0x002fe20008000000 */
        /* <DEDUP_REMOVED lines=10> */
[----:B------:R-:W-:Y:S02]  /*0840*/  FADD R15, R15, -UR8 ;  /* 0x800000080f0f7e21 */ /* 0x000fe40008000000 */
[----:B------:R-:W-:Y:S01]  /*0850*/  FFMA R8, R13, R13, R8 ;  /* 0x0000000d0d087223 */ /* 0x000fe20000000008 */
[----:B------:R-:W-:Y:S01]  /*0860*/  I2FP.F32.S32 R2, R2 ;  /* 0x0000000200027245 */ /* 0x000fe20000201400 */
[----:B0-----:R-:W-:-:S02]  /*0870*/  FADD R5, R16, -UR8 ;  /* 0x8000000810057e21 */ /* 0x001fc40008000000 */
[----:B------:R-:W-:Y:S01]  /*0880*/  FFMA R8, R15, R15, R8 ;  /* 0x0000000f0f087223 */ /* 0x000fe20000000008 */
[----:B------:R-:W-:Y:S01]  /*0890*/  I2FP.F32.S32 R4, R3 ;  /* 0x0000000300047245 */ /* 0x000fe20000201400 */
[----:B------:R-:W-:Y:S02]  /*08a0*/  FADD R3, R2, -UR8 ;  /* 0x8000000802037e21 */ /* 0x000fe40008000000 */
[----:B------:R-:W-:Y:S02]  /*08b0*/  FFMA R8, R5, R5, R8 ;  /* 0x0000000505087223 */ /* 0x000fe40000000008 */
[----:B------:R-:W-:Y:S02]  /*08c0*/  FADD R9, R4, -UR8 ;  /* 0x8000000804097e21 */ /* 0x000fe40008000000 */
[----:B------:R-:W-:-:S04]  /*08d0*/  FFMA R8, R3, R3, R8 ;  /* 0x0000000303087223 */ /* 0x000fc80000000008 */
[----:B------:R-:W-:-:S07]  /*08e0*/  FFMA R9, R9, R9, R8 ;  /* 0x0000000909097223 */ /* 0x000fce0000000008 */
.L_x_6:
[----:B------:R-:W-:Y:S05]  /*08f0*/  BSYNC.RECONVERGENT B1 ;  /* 0x0000000000017941 */ /* 0x000fea0003800200 */
.L_x_5:
        /* <DEDUP_REMOVED lines=12> */
[----:B------:R-:W5:Y:S01]  /*09c0*/  LDG.E R10, desc[UR6][R2.64+0xc] ;  /* 0x00000c06020a7981 */ /* 0x000f62000c1e1900 */
[----:B------:R-:W-:Y:S01]  /*09d0*/  VIADD R11, R11, 0x4 ;  /* 0x000000040b0b7836 */ /* 0x000fe20000000000 */
[----:B--2---:R-:W-:-:S02]  /*09e0*/  I2FP.F32.S32 R4, R4 ;  /* 0x0000000400047245 */ /* 0x004fc40000201400 */
[----:B---3--:R-:W-:-:S03]  /*09f0*/  I2FP.F32.S32 R5, R5 ;  /* 0x0000000500057245 */ /* 0x008fc60000201400 */
[----:B-1----:R-:W-:Y:S01]  /*0a00*/  FADD R4, R4, -UR8 ;  /* 0x8000000804047e21 */ /* 0x002fe20008000000 */
[----:B----4-:R-:W-:-:S03]  /*0a10*/  I2FP.F32.S32 R8, R8 ;  /* 0x0000000800087245 */ /* 0x010fc60000201400 */
[----:B------:R-:W-:Y:S01]  /*0a20*/  FFMA R4, R4, R4, R9 ;  /* 0x0000000404047223 */ /* 0x000fe20000000009 */
[----:B------:R-:W-:Y:S01]  /*0a30*/  FADD R5, R5, -UR8 ;  /* 0x8000000805057e21 */ /* 0x000fe20008000000 */
[----:B-----5:R-:W-:Y:S01]  /*0a40*/  I2FP.F32.S32 R10, R10 ;  /* 0x0000000a000a7245 */ /* 0x020fe20000201400 */
[----:B------:R-:W-:Y:S02]  /*0a50*/  FADD R9, R8, -UR8 ;  /* 0x8000000808097e21 */ /* 0x000fe40008000000 */
[----:B------:R-:W-:Y:S02]  /*0a60*/  FFMA R4, R5, R5, R4 ;  /* 0x0000000505047223 */ /* 0x000fe40000000004 */
[----:B------:R-:W-:Y:S02]  /*0a70*/  FADD R3, R10, -UR8 ;  /* 0x800000080a037e21 */ /* 0x000fe40008000000 */
[----:B------:R-:W-:-:S04]  /*0a80*/  FFMA R4, R9, R9, R4 ;  /* 0x0000000909047223 */ /* 0x000fc80000000004 */
[----:B------:R-:W-:-:S07]  /*0a90*/  FFMA R9, R3, R3, R4 ;  /* 0x0000000303097223 */ /* 0x000fce0000000004 */
.L_x_8:
[----:B------:R-:W-:Y:S05]  /*0aa0*/  BSYNC.RECONVERGENT B1 ;  /* 0x0000000000017941 */ /* 0x000fea0003800200 */
.L_x_7:
[----:B------:R-:W-:Y:S05]  /*0ab0*/  @!P1 BRA `(.L_x_1) ;  /* 0x0000000000309947 */ /* 0x000fea0003800000 */
[----:B------:R-:W0:Y:S01]  /*0ac0*/  LDC.64 R4, c[0x0][0x380] ;  /* 0x0000e000ff047b82 */ /* 0x000e220000000a00 */
[----:B------:R-:W-:-:S07]  /*0ad0*/  IMAD.MOV R0, RZ, RZ, -R0 ;  /* 0x000000ffff007224 */ /* 0x000fce00078e0a00 */
.L_x_9:
[C---:B0-----:R-:W-:Y:S01]  /*0ae0*/  IMAD.WIDE R2, R11.reuse, 0x4, R4 ;  /* 0x000000040b027825 */ /* 0x041fe200078e0204 */
[----:B------:R-:W0:Y:S05]  /*0af0*/  LDCU UR8, c[0x0][0x390] ;  /* 0x00007200ff0877ac */ /* 0x000e2a0008000800 */
[----:B------:R-:W2:Y:S01]  /*0b00*/  LDG.E R2, desc[UR6][R2.64] ;  /* 0x0000000602027981 */ /* 0x000ea2000c1e1900 */
[----:B------:R-:W-:Y:S01]  /*0b10*/  IADD3 R0, PT, PT, R0, 0x1, RZ ;  /* 0x0000000100007810 */ /* 0x000fe20007ffe0ff */
[----:B------:R-:W-:-:S03]  /*0b20*/  VIADD R11, R11, 0x1 ;  /* 0x000000010b0b7836 */ /* 0x000fc60000000000 */
[----:B------:R-:W-:Y:S02]  /*0b30*/  ISETP.NE.AND P0, PT, R0, RZ, PT ;  /* 0x000000ff0000720c */ /* 0x000fe40003f05270 */
[----:B--2---:R-:W-:-:S05]  /*0b40*/  I2FP.F32.S32 R8, R2 ;  /* 0x0000000200087245 */ /* 0x004fca0000201400 */
[----:B0-----:R-:W-:-:S04]  /*0b50*/  FADD R8, R8, -UR8 ;  /* 0x8000000808087e21 */ /* 0x001fc80008000000 */
[----:B------:R-:W-:Y:S02]  /*0b60*/  FFMA R9, R8, R8, R9 ;  /* 0x0000000808097223 */ /* 0x000fe40000000009 */
[----:B------:R-:W-:Y:S05]  /*0b70*/  @P0 BRA `(.L_x_9) ;  /* 0xfffffffc00d80947 */ /* 0x000fea000383ffff */
.L_x_1:
[----:B------:R-:W-:Y:S05]  /*0b80*/  BSYNC.RECONVERGENT B0 ;  /* 0x0000000000007941 */ /* 0x000fea0003800200 */
.L_x_0:
[----:B------:R-:W-:Y:S01]  /*0b90*/  I2FP.F32.S32 R4, R7 ;  /* 0x0000000700047245 */ /* 0x000fe20000201400 */
[----:B------:R-:W-:Y:S03]  /*0ba0*/  BSSY.RECONVERGENT B0, `(.L_x_10) ;  /* 0x000000d000007945 */ /* 0x000fe60003800200 */
[----:B------:R-:W0:Y:S08]  /*0bb0*/  MUFU.RCP R3, R4 ;  /* 0x0000000400037308 */ /* 0x000e300000001000 */
[----:B------:R-:W1:Y:S01]  /*0bc0*/  FCHK P0, R9, R4 ;  /* 0x0000000409007302 */ /* 0x000e620000000000 */
[----:B0-----:R-:W-:-:S04]  /*0bd0*/  FFMA R0, -R4, R3, 1 ;  /* 0x3f80000004007423 */ /* 0x001fc80000000103 */
[----:B------:R-:W-:-:S04]  /*0be0*/  FFMA R0, R3, R0, R3 ;  /* 0x0000000003007223 */ /* 0x000fc80000000003 */
[----:B------:R-:W-:-:S04]  /*0bf0*/  FFMA R3, R0, R9, RZ ;  /* 0x0000000900037223 */ /* 0x000fc800000000ff */
[----:B------:R-:W-:-:S04]  /*0c00*/  FFMA R2, -R4, R3, R9 ;  /* 0x0000000304027223 */ /* 0x000fc80000000109 */
[----:B------:R-:W-:Y:S01]  /*0c10*/  FFMA R5, R0, R2, R3 ;  /* 0x0000000200057223 */ /* 0x000fe20000000003 */
[----:B-1----:R-:W-:Y:S06]  /*0c20*/  @!P0 BRA `(.L_x_11) ;  /* 0x0000000000108947 */ /* 0x002fec0003800000 */
[----:B------:R-:W-:Y:S01]  /*0c30*/  IMAD.MOV.U32 R3, RZ, RZ, R9 ;  /* 0x000000ffff037224 */ /* 0x000fe200078e0009 */
[----:B------:R-:W-:-:S07]  /*0c40*/  MOV R2, 0xc60 ;  /* 0x00000c6000027802 */ /* 0x000fce0000000f00 */
[----:B------:R-:W-:Y:S05]  /*0c50*/  CALL.REL.NOINC `($__internal_0_$__cuda_sm3x_div_rn_noftz_f32_slowpath) ;  /* 0x0000000000187944 */ /* 0x000fea0003c00000 */
[----:B------:R-:W-:-:S07]  /*0c60*/  MOV R5, R0 ;  /* 0x0000000000057202 */ /* 0x000fce0000000f00 */
.L_x_11:
[----:B------:R-:W-:Y:S05]  /*0c70*/  BSYNC.RECONVERGENT B0 ;  /* 0x0000000000007941 */ /* 0x000fea0003800200 */
.L_x_10:
[----:B------:R-:W0:Y:S02]  /*0c80*/  LDC.64 R2, c[0x0][0x388] ;  /* 0x0000e200ff027b82 */ /* 0x000e240000000a00 */
[----:B0-----:R-:W-:-:S05]  /*0c90*/  IMAD.WIDE R6, R6, 0x4, R2 ;  /* 0x0000000406067825 */ /* 0x001fca00078e0202 */
[----:B------:R-:W-:Y:S01]  /*0ca0*/  STG.E desc[UR6][R6.64], R5 ;  /* 0x0000000506007986 */ /* 0x000fe2000c101906 */
[----:B------:R-:W-:Y:S05]  /*0cb0*/  EXIT ;  /* 0x000000000000794d */ /* 0x000fea0003800000 */
        .weak           $__internal_0_$__cuda_sm3x_div_rn_noftz_f32_slowpath
        .type           $__internal_0_$__cuda_sm3x_div_rn_noftz_f32_slowpath,@function
        .size           $__internal_0_$__cuda_sm3x_div_rn_noftz_f32_slowpath,(.L_x_24 - $__internal_0_$__cuda_sm3x_div_rn_noftz_f32_slowpath)
$__internal_0_$__cuda_sm3x_div_rn_noftz_f32_slowpath:
[----:B------:R-:W-:Y:S01]  /*0cc0*/  SHF.R.U32.HI R5, RZ, 0x17, R4 ;  /* 0x00000017ff057819 */ /* 0x000fe20000011604 */
[----:B------:R-:W-:Y:S01]  /*0cd0*/  BSSY.RECONVERGENT B1, `(.L_x_12) ;  /* 0x0000063000017945 */ /* 0x000fe20003800200 */
[----:B------:R-:W-:Y:S02]  /*0ce0*/  SHF.R.U32.HI R0, RZ, 0x17, R3 ;  /* 0x00000017ff007819 */ /* 0x000fe40000011603 */
[----:B------:R-:W-:Y:S02]  /*0cf0*/  LOP3.LUT R5, R5, 0xff, RZ, 0xc0, !PT ;  /* 0x000000ff05057812 */ /* 0x000fe400078ec0ff */
[----:B------:R-:W-:-:S03]  /*0d00*/  LOP3.LUT R10, R0, 0xff, RZ, 0xc0, !PT ;  /* 0x000000ff000a7812 */ /* 0x000fc600078ec0ff */
[----:B------:R-:W-:Y:S02]  /*0d10*/  VIADD R8, R5, 0xffffffff ;  /* 0xffffffff05087836 */ /* 0x000fe40000000000 */
[----:B------:R-:W-:-:S03]  /*0d20*/  VIADD R9, R10, 0xffffffff ;  /* 0xffffffff0a097836 */ /* 0x000fc60000000000 */
[----:B------:R-:W-:-:S04]  /*0d30*/  ISETP.GT.U32.AND P0, PT, R8, 0xfd, PT ;  /* 0x000000fd0800780c */ /* 0x000fc80003f04070 */
[----:B------:R-:W-:-:S13]  /*0d40*/  ISETP.GT.U32.OR P0, PT, R9, 0xfd, P0 ;  /* 0x000000fd0900780c */ /* 0x000fda0000704470 */
[----:B------:R-:W-:Y:S01]  /*0d50*/  @!P0 MOV R7, RZ ;  /* 0x000000ff00078202 */ /* 0x000fe20000000f00 */
[----:B------:R-:W-:Y:S06]  /*0d60*/  @!P0 BRA `(.L_x_13) ;  /* 0x0000000000608947 */ /* 0x000fec0003800000 */
[----:B------:R-:W-:Y:S01]  /*0d70*/  FSETP.GTU.FTZ.AND P0, PT, |R3|, +INF , PT ;  /* 0x7f8000000300780b */ /* 0x000fe20003f1c200 */
[----:B------:R-:W-:Y:S01]  /*0d80*/  IMAD.MOV.U32 R0, RZ, RZ, R4 ;  /* 0x000000ffff007224 */ /* 0x000fe200078e0004 */
[----:B------:R-:W-:-:S04]  /*0d90*/  FSETP.GTU.FTZ.AND P1, PT, |R4|, +INF , PT ;  /* 0x7f8000000400780b */ /* 0x000fc80003f3c200 */
[----:B------:R-:W-:-:S13]  /*0da0*/  PLOP3.LUT P0, PT, P0, P1, PT, 0xf8, 0x8f ;  /* 0x00000000008f781c */ /* 0x000fda0000703f70 */
[----:B------:R-:W-:Y:S05]  /*0db0*/  @P0 BRA `(.L_x_14) ;  /* 0x00000004004c0947 */ /* 0x000fea0003800000 */
[----:B------:R-:W-:-:S13]  /*0dc0*/  LOP3.LUT P0, RZ, R4, 0x7fffffff, R3, 0xc8, !PT ;  /* 0x7fffffff04ff7812 */ /* 0x000fda000780c803 */
[----:B------:R-:W-:Y:S05]  /*0dd0*/  @!P0 BRA `(.L_x_15) ;  /* 0x00000004003c8947 */ /* 0x000fea0003800000 */
[C---:B------:R-:W-:Y:S02]  /*0de0*/  FSETP.NEU.FTZ.AND P2, PT, |R3|.reuse, +INF , PT ;  /* 0x7f8000000300780b */ /* 0x040fe40003f5d200 */
[----:B------:R-:W-:Y:S02]  /*0df0*/  FSETP.NEU.FTZ.AND P1, PT, |R0|, +INF , PT ;  /* 0x7f8000000000780b */ /* 0x000fe40003f3d200 */
[----:B------:R-:W-:-:S11]  /*0e00*/  FSETP.NEU.FTZ.AND P0, PT, |R3|, +INF , PT ;  /* 0x7f8000000300780b */ /* 0x000fd60003f1d200 */
[----:B------:R-:W-:Y:S05]  /*0e10*/  @!P1 BRA !P2, `(.L_x_15) ;  /* 0x00000004002c9947 */ /* 0x000fea0005000000 */
[----:B------:R-:W-:-:S04]  /*0e20*/  LOP3.LUT P2, RZ, R3, 0x7fffffff, RZ, 0xc0, !PT ;  /* 0x7fffffff03ff7812 */ /* 0x000fc8000784c0ff */
[----:B------:R-:W-:-:S13]  /*0e30*/  PLOP3.LUT P1, PT, P1, P2, PT, 0x2f, 0xf2 ;  /* 0x0000000000f2781c */ /* 0x000fda0000f24577 */
[----:B------:R-:W-:Y:S05]  /*0e40*/  @P1 BRA `(.L_x_16) ;  /* 0x0000000400181947 */ /* 0x000fea0003800000 */
[----:B------:R-:W-:-:S04]  /*0e50*/  LOP3.LUT P1, RZ, R4, 0x7fffffff, RZ, 0xc0, !PT ;  /* 0x7fffffff04ff7812 */ /* 0x000fc8000782c0ff */
[----:B------:R-:W-:-:S13]  /*0e60*/  PLOP3.LUT P0, PT, P0, P1, PT, 0x2f, 0xf2 ;  /* 0x0000000000f2781c */ /* 0x000fda0000702577 */
[----:B------:R-:W-:Y:S05]  /*0e70*/  @P0 BRA `(.L_x_17) ;  /* 0x0000000400000947 */ /* 0x000fea0003800000 */
[----:B------:R-:W-:Y:S02]  /*0e80*/  ISETP.GE.AND P0, PT, R9, RZ, PT ;  /* 0x000000ff0900720c */ /* 0x000fe40003f06270 */
[----:B------:R-:W-:-:S11]  /*0e90*/  ISETP.GE.AND P1, PT, R8, RZ, PT ;  /* 0x000000ff0800720c */ /* 0x000fd60003f26270 */
[----:B------:R-:W-:Y:S01]  /*0ea0*/  @P0 IMAD.MOV.U32 R7, RZ, RZ, RZ ;  /* 0x000000ffff070224 */ /* 0x000fe200078e00ff */
[----:B------:R-:W-:Y:S01]  /*0eb0*/  @!P0 MOV R7, 0xffffffc0 ;  /* 0xffffffc000078802 */ /* 0x000fe20000000f00 */
[----:B------:R-:W-:Y:S01]  /*0ec0*/  @!P0 FFMA R3, R3, 1.84467440737095516160e+19, RZ ;  /* 0x5f80000003038823 */ /* 0x000fe200000000ff */
[----:B------:R-:W-:-:S03]  /*0ed0*/  @!P1 FFMA R4, R0, 1.84467440737095516160e+19, RZ ;  /* 0x5f80000000049823 */ /* 0x000fc600000000ff */
[----:B------:R-:W-:-:S07]  /*0ee0*/  @!P1 VIADD R7, R7, 0x40 ;  /* 0x0000004007079836 */ /* 0x000fce0000000000 */
.L_x_13:
[----:B------:R-:W-:Y:S01]  /*0ef0*/  LEA R9, R5, 0xc0800000, 0x17 ;  /* 0xc080000005097811 */ /* 0x000fe200078eb8ff */
[----:B------:R-:W-:Y:S04]  /*0f00*/  BSSY.RECONVERGENT B2, `(.L_x_18) ;  /* 0x0000036000027945 */ /* 0x000fe80003800200 */
[----:B------:R-:W-:Y:S01]  /*0f10*/  IMAD.IADD R9, R4, 0x1, -R9 ;  /* 0x0000000104097824 */ /* 0x000fe200078e0a09 */
[----:B------:R-:W-:-:S03]  /*0f20*/  IADD3 R4, PT, PT, R10, -0x7f, RZ ;  /* 0xffffff810a047810 */ /* 0x000fc60007ffe0ff */
[----:B------:R-:W0:Y:S01]  /*0f30*/  MUFU.RCP R8, R9 ;  /* 0x0000000900087308 */ /* 0x000e220000001000 */
[----:B------:R-:W-:Y:S01]  /*0f40*/  FADD.FTZ R11, -R9, -RZ ;  /* 0x800000ff090b7221 */ /* 0x000fe20000010100 */
[C---:B------:R-:W-:Y:S01]  /*0f50*/  IMAD R0, R4.reuse, -0x800000, R3 ;  /* 0xff80000004007824 */ /* 0x040fe200078e0203 */
[----:B------:R-:W-:-:S05]  /*0f60*/  IADD3 R4, PT, PT, R4, 0x7f, -R5 ;  /* 0x0000007f04047810 */ /* 0x000fca0007ffe805 */
[----:B------:R-:W-:Y:S02]  /*0f70*/  IMAD.IADD R4, R4, 0x1, R7 ;  /* 0x0000000104047824 */ /* 0x000fe400078e0207 */
[----:B0-----:R-:W-:-:S04]  /*0f80*/  FFMA R13, R8, R11, 1 ;  /* 0x3f800000080d7423 */ /* 0x001fc8000000000b */
[----:B------:R-:W-:-:S04]  /*0f90*/  FFMA R10, R8, R13, R8 ;  /* 0x0000000d080a7223 */ /* 0x000fc80000000008 */
[----:B------:R-:W-:-:S04]  /*0fa0*/  FFMA R3, R0, R10, RZ ;  /* 0x0000000a00037223 */ /* 0x000fc800000000ff */
[----:B------:R-:W-:-:S04]  /*0fb0*/  FFMA R8, R11, R3, R0 ;  /* 0x000000030b087223 */ /* 0x000fc80000000000 */
[----:B------:R-:W-:-:S04]  /*0fc0*/  FFMA R13, R10, R8, R3 ;  /* 0x000000080a0d7223 */ /* 0x000fc80000000003 */
[----:B------:R-:W-:-:S04]  /*0fd0*/  FFMA R8, R11, R13, R0 ;  /* 0x0000000d0b087223 */ /* 0x000fc80000000000 */
[----:B------:R-:W-:-:S05]  /*0fe0*/  FFMA R0, R10, R8, R13 ;  /* 0x000000080a007223 */ /* 0x000fca000000000d */
[----:B------:R-:W-:-:S04]  /*0ff0*/  SHF.R.U32.HI R3, RZ, 0x17, R0 ;  /* 0x00000017ff037819 */ /* 0x000fc80000011600 */
[----:B------:R-:W-:-:S05]  /*1000*/  LOP3.LUT R3, R3, 0xff, RZ, 0xc0, !PT ;  /* 0x000000ff03037812 */ /* 0x000fca00078ec0ff */
[----:B------:R-:W-:-:S05]  /*1010*/  IMAD.IADD R7, R3, 0x1, R4 ;  /* 0x0000000103077824 */ /* 0x000fca00078e0204 */
[----:B------:R-:W-:-:S04]  /*1020*/  IADD3 R3, PT, PT, R7, -0x1, RZ ;  /* 0xffffffff07037810 */ /* 0x000fc80007ffe0ff */
[----:B------:R-:W-:-:S13]  /*1030*/  ISETP.GE.U32.AND P0, PT, R3, 0xfe, PT ;  /* 0x000000fe0300780c */ /* 0x000fda0003f06070 */
[----:B------:R-:W-:Y:S05]  /*1040*/  @!P0 BRA `(.L_x_19) ;  /* 0x0000000000808947 */ /* 0x000fea0003800000 */
[----:B------:R-:W-:-:S13]  /*1050*/  ISETP.GT.AND P0, PT, R7, 0xfe, PT ;  /* 0x000000fe0700780c */ /* 0x000fda0003f04270 */
[----:B------:R-:W-:Y:S05]  /*1060*/  @P0 BRA `(.L_x_20) ;  /* 0x00000000006c0947 */ /* 0x000fea0003800000 */
[----:B------:R-:W-:-:S13]  /*1070*/  ISETP.GE.AND P0, PT, R7, 0x1, PT ;  /* 0x000000010700780c */ /* 0x000fda0003f06270 */
[----:B------:R-:W-:Y:S05]  /*1080*/  @P0 BRA `(.L_x_21) ;  /* 0x0000000000740947 */ /* 0x000fea0003800000 */
[----:B------:R-:W-:Y:S02]  /*1090*/  ISETP.GE.AND P0, PT, R7, -0x18, PT ;  /* 0xffffffe80700780c */ /* 0x000fe40003f06270 */
[----:B------:R-:W-:-:S11]  /*10a0*/  LOP3.LUT R0, R0, 0x80000000, RZ, 0xc0, !PT ;  /* 0x8000000000007812 */ /* 0x000fd600078ec0ff */
[----:B------:R-:W-:Y:S05]  /*10b0*/  @!P0 BRA `(.L_x_21) ;  /* 0x0000000000688947 */ /* 0x000fea0003800000 */
[CCC-:B------:R-:W-:Y:S01]  /*10c0*/  FFMA.RZ R3, R10.reuse, R8.reuse, R13.reuse ;  /* 0x000000080a037223 */ /* 0x1c0fe2000000c00d */
[CCC-:B------:R-:W-:Y:S01]  /*10d0*/  FFMA.RM R4, R10.reuse, R8.reuse, R13.reuse ;  /* 0x000000080a047223 */ /* 0x1c0fe2000000400d */
[C---:B------:R-:W-:Y:S02]  /*10e0*/  ISETP.NE.AND P2, PT, R7.reuse, RZ, PT ;  /* 0x000000ff0700720c */ /* 0x040fe40003f45270 */
[----:B------:R-:W-:Y:S02]  /*10f0*/  ISETP.NE.AND P1, PT, R7, RZ, PT ;  /* 0x000000ff0700720c */ /* 0x000fe40003f25270 */
[----:B------:R-:W-:Y:S01]  /*1100*/  LOP3.LUT R5, R3, 0x7fffff, RZ, 0xc0, !PT ;  /* 0x007fffff03057812 */ /* 0x000fe200078ec0ff */
[----:B------:R-:W-:Y:S01]  /*1110*/  FFMA.RP R3, R10, R8, R13 ;  /* 0x000000080a037223 */ /* 0x000fe2000000800d */
[----:B------:R-:W-:Y:S02]  /*1120*/  VIADD R8, R7, 0x20 ;  /* 0x0000002007087836 */ /* 0x000fe40000000000 */
[----:B------:R-:W-:Y:S01]  /*1130*/  LOP3.LUT R5, R5, 0x800000, RZ, 0xfc, !PT ;  /* 0x0080000005057812 */ /* 0x000fe200078efcff */
[----:B------:R-:W-:Y:S01]  /*1140*/  IMAD.MOV R7, RZ, RZ, -R7 ;  /* 0x000000ffff077224 */ /* 0x000fe200078e0a07 */
[----:B------:R-:W-:-:S02]  /*1150*/  FSETP.NEU.FTZ.AND P0, PT, R3, R4, PT ;  /* 0x000000040300720b */ /* 0x000fc40003f1d000 */
[----:B------:R-:W-:Y:S02]  /*1160*/  SHF.L.U32 R8, R5, R8, RZ ;  /* 0x0000000805087219 */ /* 0x000fe400000006ff */
[----:B------:R-:W-:Y:S02]  /*1170*/  SEL R4, R7, RZ, P2 ;  /* 0x000000ff07047207 */ /* 0x000fe40001000000 */
[----:B------:R-:W-:Y:S02]  /*1180*/  ISETP.NE.AND P1, PT, R8, RZ, P1 ;  /* 0x000000ff0800720c */ /* 0x000fe40000f25270 */
[----:B------:R-:W-:Y:S02]  /*1190*/  SHF.R.U32.HI R4, RZ, R4, R5 ;  /* 0x00000004ff047219 */ /* 0x000fe40000011605 */
[----:B------:R-:W-:Y:S02]  /*11a0*/  PLOP3.LUT P0, PT, P0, P1, PT, 0xf8, 0x8f ;  /* 0x00000000008f781c */ /* 0x000fe40000703f70 */
[----:B------:R-:W-:-:S02]  /*11b0*/  SHF.R.U32.HI R8, RZ, 0x1, R4 ;  /* 0x00000001ff087819 */ /* 0x000fc40000011604 */
[----:B------:R-:W-:-:S04]  /*11c0*/  SEL R3, RZ, 0x1, !P0 ;  /* 0x00000001ff037807 */ /* 0x000fc80004000000 */
[----:B------:R-:W-:-:S04]  /*11d0*/  LOP3.LUT R3, R3, 0x1, R8, 0xf8, !PT ;  /* 0x0000000103037812 */ /* 0x000fc800078ef808 */
[----:B------:R-:W-:-:S04]  /*11e0*/  LOP3.LUT R3, R3, R4, RZ, 0xc0, !PT ;  /* 0x0000000403037212 */ /* 0x000fc800078ec0ff */
[----:B------:R-:W-:-:S04]  /*11f0*/  IADD3 R3, PT, PT, R8, R3, RZ ;  /* 0x0000000308037210 */ /* 0x000fc80007ffe0ff */
[----:B------:R-:W-:Y:S01]  /*1200*/  LOP3.LUT R0, R3, R0, RZ, 0xfc, !PT ;  /* 0x0000000003007212 */ /* 0x000fe200078efcff */
[----:B------:R-:W-:Y:S06]  /*1210*/  BRA `(.L_x_21) ;  /* 0x0000000000107947 */ /* 0x000fec0003800000 */
.L_x_20:
[----:B------:R-:W-:-:S04]  /*1220*/  LOP3.LUT R0, R0, 0x80000000, RZ, 0xc0, !PT ;  /* 0x8000000000007812 */ /* 0x000fc800078ec0ff */
[----:B------:R-:W-:Y:S01]  /*1230*/  LOP3.LUT R0, R0, 0x7f800000, RZ, 0xfc, !PT ;  /* 0x7f80000000007812 */ /* 0x000fe200078efcff */
[----:B------:R-:W-:Y:S06]  /*1240*/  BRA `(.L_x_21) ;  /* 0x0000000000047947 */ /* 0x000fec0003800000 */
.L_x_19:
[----:B------:R-:W-:-:S07]  /*1250*/  IMAD R0, R4, 0x800000, R0 ;  /* 0x0080000004007824 */ /* 0x000fce00078e0200 */
.L_x_21:
[----:B------:R-:W-:Y:S05]  /*1260*/  BSYNC.RECONVERGENT B2 ;  /* 0x0000000000027941 */ /* 0x000fea0003800200 */
.L_x_18:
[----:B------:R-:W-:Y:S05]  /*1270*/  BRA `(.L_x_22) ;  /* 0x0000000000207947 */ /* 0x000fea0003800000 */
.L_x_17:
[----:B------:R-:W-:-:S04]  /*1280*/  LOP3.LUT R0, R4, 0x80000000, R3, 0x48, !PT ;  /* 0x8000000004007812 */ /* 0x000fc800078e4803 */
[----:B------:R-:W-:Y:S01]  /*1290*/  LOP3.LUT R0, R0, 0x7f800000, RZ, 0xfc, !PT ;  /* 0x7f80000000007812 */ /* 0x000fe200078efcff */
[----:B------:R-:W-:Y:S06]  /*12a0*/  BRA `(.L_x_22) ;  /* 0x0000000000147947 */ /* 0x000fec0003800000 */
.L_x_16:
[----:B------:R-:W-:Y:S01]  /*12b0*/  LOP3.LUT R0, R4, 0x80000000, R3, 0x48, !PT ;  /* 0x8000000004007812 */ /* 0x000fe200078e4803 */
[----:B------:R-:W-:Y:S06]  /*12c0*/  BRA `(.L_x_22) ;  /* 0x00000000000c7947 */ /* 0x000fec0003800000 */
.L_x_15:
[----:B------:R-:W0:Y:S01]  /*12d0*/  MUFU.RSQ R0, -QNAN ;  /* 0xffc0000000007908 */ /* 0x000e220000001400 */
[----:B------:R-:W-:Y:S05]  /*12e0*/  BRA `(.L_x_22) ;  /* 0x0000000000047947 */ /* 0x000fea0003800000 */
.L_x_14:
[----:B------:R-:W-:-:S07]  /*12f0*/  FADD.FTZ R0, R3, R0 ;  /* 0x0000000003007221 */ /* 0x000fce0000010000 */
.L_x_22:
[----:B------:R-:W-:Y:S05]  /*1300*/  BSYNC.RECONVERGENT B1 ;  /* 0x0000000000017941 */ /* 0x000fea0003800200 */
.L_x_12:
[----:B------:R-:W-:-:S04]  /*1310*/  HFMA2 R3, -RZ, RZ, 0, 0 ;  /* 0x00000000ff037431 */ /* 0x000fc800000001ff */
[----:B0-----:R-:W-:Y:S05]  /*1320*/  RET.REL.NODEC R2 `(_Z18standard_deviationPiPffi) ;  /* 0xffffffec02347950 */ /* 0x001fea0003c3ffff */
.L_x_23:
[----:B------:R-:W-:-:S00]  /*1330*/  BRA `(.L_x_23) ;  /* 0xfffffffc00fc7947 */ /* 0x000fc0000383ffff */
[----:B------:R-:W-:-:S00]  /*1340*/  NOP ;  /* 0x0000000000007918 */ /* 0x000fc00000000000 */
        /* <DEDUP_REMOVED lines=11> */
.L_x_24:


//--------------------- .nv.shared.reserved.0     --------------------------
	.section	.nv.shared.reserved.0,"aw",@nobits
	.weak		__nv_reservedSMEM_offset_0_alias
	.size		__nv_reservedSMEM_offset_0_alias, 0, 64
	.other		__nv_reservedSMEM_offset_0_alias,@"STO_CUDA_RESERVED_SHARED STV_DEFAULT"
__nv_reservedSMEM_offset_0_alias:
	.zero		0
	.zero		64


//--------------------- .nv.constant0._Z18standard_deviationPiPffi --------------------------
	.section	.nv.constant0._Z18standard_deviationPiPffi,"a",@progbits
	.sectionflags	@""
	.align	4
.nv.constant0._Z18standard_deviationPiPffi:
	.zero		920


//--------------------- SYMBOLS --------------------------

	.type		.nv.reservedSmem.offset0,@object
	.size		.nv.reservedSmem.offset0,0x4
